	.headerflags	@"EF_CUDA_TEXMODE_UNIFIED EF_CUDA_64BIT_ADDRESS EF_CUDA_ACCELERATORS EF_CUDA_SM90 EF_CUDA_VIRTUAL_SM(EF_CUDA_SM90)"
	.elftype	@"ET_EXEC"


//--------------------- .nv.info                  --------------------------
	.section	.nv.info,"",@"SHT_CUDA_INFO"
	.align	4


	//----- nvinfo : EIATTR_REGCOUNT
	.align		4
        /*0000*/ 	.byte	0x04, 0x2f
        /*0002*/ 	.short	(.L_1 - .L_0)
	.align		4
.L_0:
        /*0004*/ 	.word	index@(triton_poi_fused_cat_0)
        /*0008*/ 	.word	0x00000010


	//----- nvinfo : EIATTR_MIN_STACK_SIZE
	.align		4
.L_1:
        /*000c*/ 	.byte	0x04, 0x12
        /*000e*/ 	.short	(.L_3 - .L_2)
	.align		4
.L_2:
        /*0010*/ 	.word	index@(triton_poi_fused_cat_0)
        /*0014*/ 	.word	0x00000000


	//----- nvinfo : EIATTR_FRAME_SIZE
	.align		4
.L_3:
        /*0018*/ 	.byte	0x04, 0x11
        /*001a*/ 	.short	(.L_5 - .L_4)
	.align		4
.L_4:
        /*001c*/ 	.word	index@(triton_poi_fused_cat_0)
        /*0020*/ 	.word	0x00000000


	//----- nvinfo : EIATTR_MIN_STACK_SIZE
	.align		4
.L_5:
        /*0024*/ 	.byte	0x04, 0x12
        /*0026*/ 	.short	(.L_7 - .L_6)
	.align		4
.L_6:
        /*0028*/ 	.word	index@(triton_poi_fused_cat_0)
        /*002c*/ 	.word	0x00000000
.L_7:


//--------------------- .nv.info.triton_poi_fused_cat_0 --------------------------
	.section	.nv.info.triton_poi_fused_cat_0,"",@"SHT_CUDA_INFO"
	.sectionflags	@""
	.align	4


	//----- nvinfo : EIATTR_CUDA_API_VERSION
	.align		4
        /*0000*/ 	.byte	0x04, 0x37
        /*0002*/ 	.short	(.L_9 - .L_8)
.L_8:
        /*0004*/ 	.word	0x0000007c


	//----- nvinfo : EIATTR_KPARAM_INFO
	.align		4
.L_9:
        /*0008*/ 	.byte	0x04, 0x17
        /*000a*/ 	.short	(.L_11 - .L_10)
.L_10:
        /*000c*/ 	.word	0x00000000
        /*0010*/ 	.short	0x0004
        /*0012*/ 	.short	0x0020
        /*0014*/ 	.byte	0x00, 0xf0, 0x11, 0x00


	//----- nvinfo : EIATTR_KPARAM_INFO
	.align		4
.L_11:
        /*0018*/ 	.byte	0x04, 0x17
        /*001a*/ 	.short	(.L_13 - .L_12)
.L_12:
        /*001c*/ 	.word	0x00000000
        /*0020*/ 	.short	0x0003
        /*0022*/ 	.short	0x0018
        /*0024*/ 	.byte	0x00, 0xf4, 0x21, 0x00


	//----- nvinfo : EIATTR_KPARAM_INFO
	.align		4
.L_13:
        /*0028*/ 	.byte	0x04, 0x17
        /*002a*/ 	.short	(.L_15 - .L_14)
.L_14:
        /*002c*/ 	.word	0x00000000
        /*0030*/ 	.short	0x0002
        /*0032*/ 	.short	0x0010
        /*0034*/ 	.byte	0x00, 0xf4, 0x21, 0x00


	//----- nvinfo : EIATTR_KPARAM_INFO
	.align		4
.L_15:
        /*0038*/ 	.byte	0x04, 0x17
        /*003a*/ 	.short	(.L_17 - .L_16)
.L_16:
        /*003c*/ 	.word	0x00000000
        /*0040*/ 	.short	0x0001
        /*0042*/ 	.short	0x0008
        /*0044*/ 	.byte	0x00, 0xf4, 0x21, 0x00


	//----- nvinfo : EIATTR_KPARAM_INFO
	.align		4
.L_17:
        /*0048*/ 	.byte	0x04, 0x17
        /*004a*/ 	.short	(.L_19 - .L_18)
.L_18:
        /*004c*/ 	.word	0x00000000
        /*0050*/ 	.short	0x0000
        /*0052*/ 	.short	0x0000
        /*0054*/ 	.byte	0x00, 0xf4, 0x21, 0x00


	//----- nvinfo : EIATTR_SPARSE_MMA_MASK
	.align		4
.L_19:
        /*0058*/ 	.byte	0x03, 0x50
        /*005a*/ 	.short	0x0000


	//----- nvinfo : EIATTR_MAXREG_COUNT
	.align		4
        /*005c*/ 	.byte	0x03, 0x1b
        /*005e*/ 	.short	0x00ff


	//----- nvinfo : EIATTR_EXIT_INSTR_OFFSETS
	.align		4
        /*0060*/ 	.byte	0x04, 0x1c
        /*0062*/ 	.short	(.L_21 - .L_20)


	//   ....[0]....
.L_20:
        /*0064*/ 	.word	0x00000230


	//   ....[1]....
        /*0068*/ 	.word	0x00000250


	//----- nvinfo : EIATTR_REQNTID
	.align		4
.L_21:
        /*006c*/ 	.byte	0x04, 0x10
        /*006e*/ 	.short	(.L_23 - .L_22)
.L_22:
        /*0070*/ 	.word	0x00000020
        /*0074*/ 	.word	0x00000001
        /*0078*/ 	.word	0x00000001


	//----- nvinfo : EIATTR_CBANK_PARAM_SIZE
	.align		4
.L_23:
        /*007c*/ 	.byte	0x03, 0x19
        /*007e*/ 	.short	0x0024


	//----- nvinfo : EIATTR_PARAM_CBANK
	.align		4
        /*0080*/ 	.byte	0x04, 0x0a
        /*0082*/ 	.short	(.L_25 - .L_24)
	.align		4
.L_24:
        /*0084*/ 	.word	index@(.nv.constant0.triton_poi_fused_cat_0)
        /*0088*/ 	.short	0x0210
        /*008a*/ 	.short	0x0024


	//----- nvinfo : EIATTR_SW_WAR
	.align		4
.L_25:
        /*008c*/ 	.byte	0x04, 0x36
        /*008e*/ 	.short	(.L_27 - .L_26)
.L_26:
        /*0090*/ 	.word	0x00000008
.L_27:


//--------------------- .nv.callgraph             --------------------------
	.section	.nv.callgraph,"",@"SHT_CUDA_CALLGRAPH"
	.align	4
	.sectionentsize	8
	.align		4
        /*0000*/ 	.word	0x00000000
	.align		4
        /*0004*/ 	.word	0xffffffff
	.align		4
        /*0008*/ 	.word	0x00000000
	.align		4
        /*000c*/ 	.word	0xfffffffe
	.align		4
        /*0010*/ 	.word	0x00000000
	.align		4
        /*0014*/ 	.word	0xfffffffd
	.align		4
        /*0018*/ 	.word	0x00000000
	.align		4
        /*001c*/ 	.word	0xfffffffc


//--------------------- .text.triton_poi_fused_cat_0 --------------------------
	.section	.text.triton_poi_fused_cat_0,"ax",@progbits
	.align	128
        .global         triton_poi_fused_cat_0
        .type           triton_poi_fused_cat_0,@function
        .size           triton_poi_fused_cat_0,(.L_x_1 - triton_poi_fused_cat_0)
        .other          triton_poi_fused_cat_0,@"STO_CUDA_ENTRY STV_DEFAULT"
triton_poi_fused_cat_0:
.text.triton_poi_fused_cat_0:
[----:B------:R-:W0:Y:S02]  /*0000*/  LDC R1, c[0x0][0x28] ;  /* 0x00000a00ff017b82 */ /* 0x000e240000000800 */
[----:B------:R-:W1:Y:S01]  /*0010*/  S2R R0, SR_TID.X ;  /* 0x0000000000007919 */ /* 0x000e620000002100 */
[----:B------:R-:W2:Y:S01]  /*0020*/  LDC.64 R2, c[0x0][0x210] ;  /* 0x00008400ff027b82 */ /* 0x000ea20000000a00 */
[----:B------:R-:W-:Y:S01]  /*0030*/  IMAD.MOV.U32 R10, RZ, RZ, RZ ;  /* 0x000000ffff0a7224 */ /* 0x000fe200078e00ff */
[----:B------:R-:W-:Y:S01]  /*0040*/  ULDC.64 UR4, c[0x0][0x208] ;  /* 0x0000820000047ab9 */ /* 0x000fe20000000a00 */
[----:B------:R-:W3:Y:S05]  /*0050*/  S2R R11, SR_CTAID.X ;  /* 0x00000000000b7919 */ /* 0x000eea0000002500 */
[----:B------:R-:W4:Y:S01]  /*0060*/  LDC.64 R4, c[0x0][0x218] ;  /* 0x00008600ff047b82 */ /* 0x000f220000000a00 */
[----:B-1----:R-:W-:-:S05]  /*0070*/  LOP3.LUT R0, R0, 0x1f, RZ, 0xc0, !PT ;  /* 0x0000001f00007812 */ /* 0x002fca00078ec0ff */
[----:B---3--:R-:W-:-:S05]  /*0080*/  IMAD R11, R11, 0x20, R0 ;  /* 0x000000200b0b7824 */ /* 0x008fca00078e0200 */
[----:B------:R-:W-:Y:S02]  /*0090*/  SHF.R.S32.HI R0, RZ, 0x1f, R11 ;  /* 0x0000001fff007819 */ /* 0x000fe4000001140b */
[----:B------:R-:W-:Y:S02]  /*00a0*/  ISETP.GE.AND P2, PT, R11, 0x20, PT ;  /* 0x000000200b00780c */ /* 0x000fe40003f46270 */
[----:B------:R-:W-:-:S04]  /*00b0*/  LEA.HI R0, R0, R11, RZ, 0x3 ;  /* 0x0000000b00007211 */ /* 0x000fc800078f18ff */
[----:B------:R-:W-:Y:S02]  /*00c0*/  LOP3.LUT R6, R0, 0xfffffff8, RZ, 0xc0, !PT ;  /* 0xfffffff800067812 */ /* 0x000fe400078ec0ff */
[----:B------:R-:W-:-:S03]  /*00d0*/  SHF.R.S32.HI R0, RZ, 0x3, R0 ;  /* 0x00000003ff007819 */ /* 0x000fc60000011400 */
[----:B------:R-:W-:Y:S02]  /*00e0*/  IMAD.IADD R9, R11, 0x1, -R6 ;  /* 0x000000010b097824 */ /* 0x000fe400078e0a06 */
[----:B------:R-:W1:Y:S02]  /*00f0*/  LDC.64 R6, c[0x0][0x220] ;  /* 0x00008800ff067b82 */ /* 0x000e640000000a00 */
[----:B------:R-:W-:Y:S01]  /*0100*/  IMAD R13, R0, 0x4, R9 ;  /* 0x00000004000d7824 */ /* 0x000fe200078e0209 */
[C---:B------:R-:W-:Y:S01]  /*0110*/  ISETP.GE.AND P3, PT, R9.reuse, 0x4, PT ;  /* 0x000000040900780c */ /* 0x040fe20003f66270 */
[----:B------:R-:W-:Y:S01]  /*0120*/  IMAD.MOV.U32 R0, RZ, RZ, RZ ;  /* 0x000000ffff007224 */ /* 0x000fe200078e00ff */
[----:B------:R-:W-:Y:S01]  /*0130*/  ISETP.GT.AND P1, PT, R9, 0x3, !P2 ;  /* 0x000000030900780c */ /* 0x000fe20005724270 */
[----:B--2---:R-:W-:Y:S01]  /*0140*/  IMAD.WIDE R2, R13, 0x4, R2 ;  /* 0x000000040d027825 */ /* 0x004fe200078e0202 */
[----:B------:R-:W-:Y:S02]  /*0150*/  ISETP.LT.AND P0, PT, R11, 0x20, !P3 ;  /* 0x000000200b00780c */ /* 0x000fe40005f01270 */
[----:B------:R-:W-:Y:S01]  /*0160*/  LEA R13, R13, 0xfffffff0, 0x2 ;  /* 0xfffffff00d0d7811 */ /* 0x000fe200078e10ff */
[----:B----4-:R-:W-:-:S02]  /*0170*/  IMAD.WIDE R4, R9, 0x4, R4 ;  /* 0x0000000409047825 */ /* 0x010fc400078e0204 */
[----:B------:R-:W2:Y:S02]  /*0180*/  LDC.64 R8, c[0x0][0x228] ;  /* 0x00008a00ff087b82 */ /* 0x000ea40000000a00 */
[----:B------:R-:W-:-:S06]  /*0190*/  IMAD.MOV.U32 R12, RZ, RZ, RZ ;  /* 0x000000ffff0c7224 */ /* 0x000fcc00078e00ff */
[----:B------:R-:W3:Y:S04]  /*01a0*/  @P0 LDG.E.EL R0, desc[UR4][R2.64] ;  /* 0x0000000402000981 */ /* 0x000ee8000c2e1900 */
[----:B------:R-:W4:Y:S01]  /*01b0*/  @P0 LDG.E.EL R10, desc[UR4][R4.64] ;  /* 0x00000004040a0981 */ /* 0x000f22000c2e1900 */
[----:B-1----:R-:W-:-:S05]  /*01c0*/  IMAD.WIDE R6, R13, 0x4, R6 ;  /* 0x000000040d067825 */ /* 0x002fca00078e0206 */
[----:B------:R-:W5:Y:S01]  /*01d0*/  @P1 LDG.E.EL R12, desc[UR4][R6.64] ;  /* 0x00000004060c1981 */ /* 0x000f62000c2e1900 */
[----:B--2---:R-:W-:Y:S01]  /*01e0*/  IMAD.WIDE R8, R11, 0x4, R8 ;  /* 0x000000040b087825 */ /* 0x004fe200078e0208 */
[----:B---3--:R-:W-:Y:S02]  /*01f0*/  SEL R13, R0, RZ, P0 ;  /* 0x000000ff000d7207 */ /* 0x008fe40000000000 */
[----:B----4-:R-:W-:-:S05]  /*0200*/  SEL R10, R10, RZ, P0 ;  /* 0x000000ff0a0a7207 */ /* 0x010fca0000000000 */
[----:B------:R-:W-:Y:S01]  /*0210*/  FADD R13, R13, R10 ;  /* 0x0000000a0d0d7221 */ /* 0x000fe20000000000 */
[----:B-----5:R-:W-:Y:S01]  /*0220*/  @P3 SEL R13, R12, RZ, P1 ;  /* 0x000000ff0c0d3207 */ /* 0x020fe20000800000 */
[----:B------:R-:W-:Y:S06]  /*0230*/  @P2 EXIT ;  /* 0x000000000000294d */ /* 0x000fec0003800000 */
[----:B------:R-:W-:Y:S01]  /*0240*/  STG.E desc[UR4][R8.64], R13 ;  /* 0x0000000d08007986 */ /* 0x000fe2000c101904 */
[----:B------:R-:W-:Y:S05]  /*0250*/  EXIT ;  /* 0x000000000000794d */ /* 0x000fea0003800000 */
.L_x_0:
[----:B------:R-:W-:-:S00]  /*0260*/  BRA `(.L_x_0) ;  /* 0xfffffffc00fc7947 */ /* 0x000fc0000383ffff */
[----:B------:R-:W-:-:S00]  /*0270*/  NOP ;  /* 0x0000000000007918 */ /* 0x000fc00000000000 */
        /* <DEDUP_REMOVED lines=8> */
.L_x_1:


//--------------------- .nv.constant0.triton_poi_fused_cat_0 --------------------------
	.section	.nv.constant0.triton_poi_fused_cat_0,"a",@progbits
	.sectionflags	@""
	.align	4
.nv.constant0.triton_poi_fused_cat_0:
	.zero		564
